	.headerflags	@"EF_CUDA_TEXMODE_UNIFIED EF_CUDA_64BIT_ADDRESS EF_CUDA_ACCELERATORS EF_CUDA_SM90 EF_CUDA_VIRTUAL_SM(EF_CUDA_SM90)"
	.elftype	@"ET_EXEC"


//--------------------- .nv.info                  --------------------------
	.section	.nv.info,"",@"SHT_CUDA_INFO"
	.align	4


	//----- nvinfo : EIATTR_REGCOUNT
	.align		4
        /*0000*/ 	.byte	0x04, 0x2f
        /*0002*/ 	.short	(.L_3 - .L_2)
	.align		4
.L_2:
        /*0004*/ 	.word	index@(triton_poi_fused__native_batch_norm_legit_no_training_relu_15)
        /*0008*/ 	.word	0x00000013


	//----- nvinfo : EIATTR_MIN_STACK_SIZE
	.align		4
.L_3:
        /*000c*/ 	.byte	0x04, 0x12
        /*000e*/ 	.short	(.L_5 - .L_4)
	.align		4
.L_4:
        /*0010*/ 	.word	index@(triton_poi_fused__native_batch_norm_legit_no_training_relu_15)
        /*0014*/ 	.word	0x00000000


	//----- nvinfo : EIATTR_FRAME_SIZE
	.align		4
.L_5:
        /*0018*/ 	.byte	0x04, 0x11
        /*001a*/ 	.short	(.L_7 - .L_6)
	.align		4
.L_6:
        /*001c*/ 	.word	index@(triton_poi_fused__native_batch_norm_legit_no_training_relu_15)
        /*0020*/ 	.word	0x00000000


	//----- nvinfo : EIATTR_MIN_STACK_SIZE
	.align		4
.L_7:
        /*0024*/ 	.byte	0x04, 0x12
        /*0026*/ 	.short	(.L_9 - .L_8)
	.align		4
.L_8:
        /*0028*/ 	.word	index@(triton_poi_fused__native_batch_norm_legit_no_training_relu_15)
        /*002c*/ 	.word	0x00000000
.L_9:


//--------------------- .nv.info.triton_poi_fused__native_batch_norm_legit_no_training_relu_15 --------------------------
	.section	.nv.info.triton_poi_fused__native_batch_norm_legit_no_training_relu_15,"",@"SHT_CUDA_INFO"
	.sectionflags	@""
	.align	4


	//----- nvinfo : EIATTR_CUDA_API_VERSION
	.align		4
        /*0000*/ 	.byte	0x04, 0x37
        /*0002*/ 	.short	(.L_11 - .L_10)
.L_10:
        /*0004*/ 	.word	0x0000007c


	//----- nvinfo : EIATTR_KPARAM_INFO
	.align		4
.L_11:
        /*0008*/ 	.byte	0x04, 0x17
        /*000a*/ 	.short	(.L_13 - .L_12)
.L_12:
        /*000c*/ 	.word	0x00000000
        /*0010*/ 	.short	0x0006
        /*0012*/ 	.short	0x0030
        /*0014*/ 	.byte	0x00, 0xf0, 0x11, 0x00


	//----- nvinfo : EIATTR_KPARAM_INFO
	.align		4
.L_13:
        /*0018*/ 	.byte	0x04, 0x17
        /*001a*/ 	.short	(.L_15 - .L_14)
.L_14:
        /*001c*/ 	.word	0x00000000
        /*0020*/ 	.short	0x0005
        /*0022*/ 	.short	0x0028
        /*0024*/ 	.byte	0x00, 0xf4, 0x21, 0x00


	//----- nvinfo : EIATTR_KPARAM_INFO
	.align		4
.L_15:
        /*0028*/ 	.byte	0x04, 0x17
        /*002a*/ 	.short	(.L_17 - .L_16)
.L_16:
        /*002c*/ 	.word	0x00000000
        /*0030*/ 	.short	0x0004
        /*0032*/ 	.short	0x0020
        /*0034*/ 	.byte	0x00, 0xf4, 0x21, 0x00


	//----- nvinfo : EIATTR_KPARAM_INFO
	.align		4
.L_17:
        /*0038*/ 	.byte	0x04, 0x17
        /*003a*/ 	.short	(.L_19 - .L_18)
.L_18:
        /*003c*/ 	.word	0x00000000
        /*0040*/ 	.short	0x0003
        /*0042*/ 	.short	0x0018
        /*0044*/ 	.byte	0x00, 0xf4, 0x21, 0x00


	//----- nvinfo : EIATTR_KPARAM_INFO
	.align		4
.L_19:
        /*0048*/ 	.byte	0x04, 0x17
        /*004a*/ 	.short	(.L_21 - .L_20)
.L_20:
        /*004c*/ 	.word	0x00000000
        /*0050*/ 	.short	0x0002
        /*0052*/ 	.short	0x0010
        /*0054*/ 	.byte	0x00, 0xf4, 0x21, 0x00


	//----- nvinfo : EIATTR_KPARAM_INFO
	.align		4
.L_21:
        /*0058*/ 	.byte	0x04, 0x17
        /*005a*/ 	.short	(.L_23 - .L_22)
.L_22:
        /*005c*/ 	.word	0x00000000
        /*0060*/ 	.short	0x0001
        /*0062*/ 	.short	0x0008
        /*0064*/ 	.byte	0x00, 0xf4, 0x21, 0x00


	//----- nvinfo : EIATTR_KPARAM_INFO
	.align		4
.L_23:
        /*0068*/ 	.byte	0x04, 0x17
        /*006a*/ 	.short	(.L_25 - .L_24)
.L_24:
        /*006c*/ 	.word	0x00000000
        /*0070*/ 	.short	0x0000
        /*0072*/ 	.short	0x0000
        /*0074*/ 	.byte	0x00, 0xf4, 0x21, 0x00


	//----- nvinfo : EIATTR_SPARSE_MMA_MASK
	.align		4
.L_25:
        /*0078*/ 	.byte	0x03, 0x50
        /*007a*/ 	.short	0x0000


	//----- nvinfo : EIATTR_MAXREG_COUNT
	.align		4
        /*007c*/ 	.byte	0x03, 0x1b
        /*007e*/ 	.short	0x00ff


	//----- nvinfo : EIATTR_EXIT_INSTR_OFFSETS
	.align		4
        /*0080*/ 	.byte	0x04, 0x1c
        /*0082*/ 	.short	(.L_27 - .L_26)


	//   ....[0]....
.L_26:
        /*0084*/ 	.word	0x00000400


	//----- nvinfo : EIATTR_REQNTID
	.align		4
.L_27:
        /*0088*/ 	.byte	0x04, 0x10
        /*008a*/ 	.short	(.L_29 - .L_28)
.L_28:
        /*008c*/ 	.word	0x00000080
        /*0090*/ 	.word	0x00000001
        /*0094*/ 	.word	0x00000001


	//----- nvinfo : EIATTR_CBANK_PARAM_SIZE
	.align		4
.L_29:
        /*0098*/ 	.byte	0x03, 0x19
        /*009a*/ 	.short	0x0034


	//----- nvinfo : EIATTR_PARAM_CBANK
	.align		4
        /*009c*/ 	.byte	0x04, 0x0a
        /*009e*/ 	.short	(.L_31 - .L_30)
	.align		4
.L_30:
        /*00a0*/ 	.word	index@(.nv.constant0.triton_poi_fused__native_batch_norm_legit_no_training_relu_15)
        /*00a4*/ 	.short	0x0210
        /*00a6*/ 	.short	0x0034


	//----- nvinfo : EIATTR_SW_WAR
	.align		4
.L_31:
        /*00a8*/ 	.byte	0x04, 0x36
        /*00aa*/ 	.short	(.L_33 - .L_32)
.L_32:
        /*00ac*/ 	.word	0x00000008
.L_33:


//--------------------- .nv.callgraph             --------------------------
	.section	.nv.callgraph,"",@"SHT_CUDA_CALLGRAPH"
	.align	4
	.sectionentsize	8
	.align		4
        /*0000*/ 	.word	0x00000000
	.align		4
        /*0004*/ 	.word	0xffffffff
	.align		4
        /*0008*/ 	.word	0x00000000
	.align		4
        /*000c*/ 	.word	0xfffffffe
	.align		4
        /*0010*/ 	.word	0x00000000
	.align		4
        /*0014*/ 	.word	0xfffffffd
	.align		4
        /*0018*/ 	.word	0x00000000
	.align		4
        /*001c*/ 	.word	0xfffffffc


//--------------------- .nv.constant4             --------------------------
	.section	.nv.constant4,"a",@progbits
	.align	8
	.align		8
.nv.constant4:
        /*0000*/ 	.dword	_$_str
	.align		8
        /*0008*/ 	.dword	_$_str_$_2


//--------------------- .text.triton_poi_fused__native_batch_norm_legit_no_training_relu_15 --------------------------
	.section	.text.triton_poi_fused__native_batch_norm_legit_no_training_relu_15,"ax",@progbits
	.align	128
        .global         triton_poi_fused__native_batch_norm_legit_no_training_relu_15
        .type           triton_poi_fused__native_batch_norm_legit_no_training_relu_15,@function
        .size           triton_poi_fused__native_batch_norm_legit_no_training_relu_15,(.L_x_1 - triton_poi_fused__native_batch_norm_legit_no_training_relu_15)
        .other          triton_poi_fused__native_batch_norm_legit_no_training_relu_15,@"STO_CUDA_ENTRY STV_DEFAULT"
triton_poi_fused__native_batch_norm_legit_no_training_relu_15:
.text.triton_poi_fused__native_batch_norm_legit_no_training_relu_15:
[----:B------:R-:W-:Y:S01]  /*0000*/  LDC R1, c[0x0][0x28] ;  /* 0x00000a00ff017b82 */ /* 0x000fe20000000800 */
[----:B------:R-:W1:Y:S07]  /*0010*/  S2R R0, SR_TID.X ;  /* 0x0000000000007919 */ /* 0x000e6e0000002100 */
[----:B------:R-:W2:Y:S01]  /*0020*/  LDC.64 R10, c[0x0][0x220] ;  /* 0x00008800ff0a7b82 */ /* 0x000ea20000000a00 */
[----:B------:R-:W-:Y:S01]  /*0030*/  ULDC.64 UR4, c[0x0][0x208] ;  /* 0x0000820000047ab9 */ /* 0x000fe20000000a00 */
[----:B------:R-:W3:Y:S06]  /*0040*/  S2R R5, SR_CTAID.X ;  /* 0x0000000000057919 */ /* 0x000eec0000002500 */
[----:B------:R-:W4:Y:S08]  /*0050*/  LDC.64 R8, c[0x0][0x218] ;  /* 0x00008600ff087b82 */ /* 0x000f300000000a00 */
[----:B------:R-:W5:Y:S08]  /*0060*/  LDC.64 R14, c[0x0][0x230] ;  /* 0x00008c00ff0e7b82 */ /* 0x000f700000000a00 */
[----:B------:R-:W4:Y:S01]  /*0070*/  LDC.64 R12, c[0x0][0x228] ;  /* 0x00008a00ff0c7b82 */ /* 0x000f220000000a00 */
[----:B-1----:R-:W-:-:S02]  /*0080*/  SHF.L.U32 R0, R0, 0x2, RZ ;  /* 0x0000000200007819 */ /* 0x002fc400000006ff */
[----:B---3--:R-:W-:Y:S02]  /*0090*/  SHF.R.S32.HI R3, RZ, 0x16, R5 ;  /* 0x00000016ff037819 */ /* 0x008fe40000011405 */
[----:B------:R-:W-:Y:S02]  /*00a0*/  LOP3.LUT R0, R0, 0x1fc, RZ, 0xc0, !PT ;  /* 0x000001fc00007812 */ /* 0x000fe400078ec0ff */
[----:B------:R-:W-:Y:S02]  /*00b0*/  SGXT R3, R3, 0x1 ;  /* 0x000000010303781a */ /* 0x000fe40000000200 */
[----:B------:R-:W-:Y:S02]  /*00c0*/  LEA R0, R5, R0, 0x9 ;  /* 0x0000000005007211 */ /* 0x000fe400078e48ff */
[----:B------:R-:W1:Y:S02]  /*00d0*/  LDC.64 R4, c[0x0][0x210] ;  /* 0x00008400ff047b82 */ /* 0x000e640000000a00 */
[----:B------:R-:W-:-:S04]  /*00e0*/  LEA.HI R3, R3, R0, RZ, 0x6 ;  /* 0x0000000003037211 */ /* 0x000fc800078f30ff */
[--C-:B------:R-:W-:Y:S02]  /*00f0*/  SHF.R.S32.HI R2, RZ, 0x6, R3.reuse ;  /* 0x00000006ff027819 */ /* 0x100fe40000011403 */
[----:B------:R-:W-:-:S04]  /*0100*/  SHF.R.S32.HI R3, RZ, 0x1f, R3 ;  /* 0x0000001fff037819 */ /* 0x000fc80000011403 */
[----:B------:R-:W-:-:S04]  /*0110*/  LEA.HI R3, R3, R2, RZ, 0x8 ;  /* 0x0000000203037211 */ /* 0x000fc800078f40ff */
[----:B------:R-:W-:-:S04]  /*0120*/  LOP3.LUT R3, R3, 0xffffff00, RZ, 0xc0, !PT ;  /* 0xffffff0003037812 */ /* 0x000fc800078ec0ff */
[----:B------:R-:W-:-:S05]  /*0130*/  IADD3 R3, R2, -R3, RZ ;  /* 0x8000000302037210 */ /* 0x000fca0007ffe0ff */
[----:B--2---:R-:W-:-:S06]  /*0140*/  IMAD.WIDE R10, R3, 0x4, R10 ;  /* 0x00000004030a7825 */ /* 0x004fcc00078e020a */
[----:B------:R-:W2:Y:S01]  /*0150*/  LDG.E.EL R10, desc[UR4][R10.64] ;  /* 0x000000040a0a7981 */ /* 0x000ea2000c2e1900 */
[----:B-1----:R-:W-:-:S04]  /*0160*/  IMAD.WIDE R4, R0, 0x4, R4 ;  /* 0x0000000400047825 */ /* 0x002fc800078e0204 */
[C---:B----4-:R-:W-:Y:S02]  /*0170*/  IMAD.WIDE R8, R3.reuse, 0x4, R8 ;  /* 0x0000000403087825 */ /* 0x050fe400078e0208 */
[----:B------:R-:W3:Y:S02]  /*0180*/  LDG.E.128 R4, desc[UR4][R4.64] ;  /* 0x0000000404047981 */ /* 0x000ee4000c1e1d00 */
[C---:B-----5:R-:W-:Y:S02]  /*0190*/  IMAD.WIDE R14, R3.reuse, 0x4, R14 ;  /* 0x00000004030e7825 */ /* 0x060fe400078e020e */
[----:B------:R1:W3:Y:S02]  /*01a0*/  LDG.E.EL R2, desc[UR4][R8.64] ;  /* 0x0000000408027981 */ /* 0x0002e4000c2e1900 */
[----:B0-----:R-:W-:Y:S02]  /*01b0*/  IMAD.WIDE R12, R3, 0x4, R12 ;  /* 0x00000004030c7825 */ /* 0x001fe400078e020c */
[----:B------:R-:W4:Y:S04]  /*01c0*/  LDG.E.EL R14, desc[UR4][R14.64] ;  /* 0x000000040e0e7981 */ /* 0x000f28000c2e1900 */
[----:B------:R0:W4:Y:S01]  /*01d0*/  LDG.E.EL R3, desc[UR4][R12.64] ;  /* 0x000000040c037981 */ /* 0x000122000c2e1900 */
[----:B------:R-:W-:Y:S01]  /*01e0*/  HFMA2.MMA R16, -RZ, RZ, 1.625, 0 ;  /* 0x3e800000ff107435 */ /* 0x000fe200000001ff */
[----:B-1----:R-:W1:Y:S02]  /*01f0*/  LDC.64 R8, c[0x0][0x238] ;  /* 0x00008e00ff087b82 */ /* 0x002e640000000a00 */
[----:B-1----:R-:W-:-:S04]  /*0200*/  IMAD.WIDE R8, R0, 0x4, R8 ;  /* 0x0000000400087825 */ /* 0x002fc800078e0208 */
[----:B--2---:R-:W-:-:S04]  /*0210*/  FADD R10, R10, 9.9999997473787516356e-06 ;  /* 0x3727c5ac0a0a7421 */ /* 0x004fc80000000000 */
[----:B------:R-:W1:Y:S02]  /*0220*/  MUFU.SQRT R11, R10 ;  /* 0x0000000a000b7308 */ /* 0x000e640000002000 */
[C---:B-1----:R-:W-:Y:S02]  /*0230*/  FSETP.GT.AND P0, PT, R11.reuse, 8.50705917302346158658e+37, PT ;  /* 0x7e8000000b00780b */ /* 0x042fe40003f04000 */
[----:B------:R-:W-:-:S11]  /*0240*/  FSETP.GEU.AND P1, PT, R11, 1.175494350822287508e-38, PT ;  /* 0x008000000b00780b */ /* 0x000fd60003f2e000 */
[----:B------:R-:W-:-:S04]  /*0250*/  @P0 FMUL R11, R11, 0.25 ;  /* 0x3e8000000b0b0820 */ /* 0x000fc80000400000 */
[----:B------:R-:W-:-:S06]  /*0260*/  @!P1 FMUL R11, R11, 16777216 ;  /* 0x4b8000000b0b9820 */ /* 0x000fcc0000400000 */
[----:B------:R-:W1:Y:S01]  /*0270*/  MUFU.RCP R11, R11 ;  /* 0x0000000b000b7308 */ /* 0x000e620000001000 */
[----:B0-----:R-:W-:Y:S01]  /*0280*/  FSEL R12, R16, 1, P0 ;  /* 0x3f800000100c7808 */ /* 0x001fe20000000000 */
[----:B---3--:R-:W-:-:S04]  /*0290*/  FADD R13, R4, -R2 ;  /* 0x80000002040d7221 */ /* 0x008fc80000000000 */
[----:B------:R-:W-:Y:S01]  /*02a0*/  @!P1 FMUL R12, R12, 16777216 ;  /* 0x4b8000000c0c9820 */ /* 0x000fe20000400000 */
[--C-:B------:R-:W-:Y:S01]  /*02b0*/  FADD R5, R5, -R2.reuse ;  /* 0x8000000205057221 */ /* 0x100fe20000000000 */
[--C-:B------:R-:W-:Y:S01]  /*02c0*/  FADD R15, R6, -R2.reuse ;  /* 0x80000002060f7221 */ /* 0x100fe20000000000 */
[----:B------:R-:W-:Y:S01]  /*02d0*/  FADD R7, R7, -R2 ;  /* 0x8000000207077221 */ /* 0x000fe20000000000 */
[----:B-1----:R-:W-:-:S04]  /*02e0*/  FMUL R12, R11, R12 ;  /* 0x0000000c0b0c7220 */ /* 0x002fc80000400000 */
[C---:B------:R-:W-:Y:S01]  /*02f0*/  FMUL R13, R12.reuse, R13 ;  /* 0x0000000d0c0d7220 */ /* 0x040fe20000400000 */
[C---:B------:R-:W-:Y:S01]  /*0300*/  FMUL R5, R12.reuse, R5 ;  /* 0x000000050c057220 */ /* 0x040fe20000400000 */
[C---:B------:R-:W-:Y:S01]  /*0310*/  FMUL R15, R12.reuse, R15 ;  /* 0x0000000f0c0f7220 */ /* 0x040fe20000400000 */
[----:B------:R-:W-:Y:S01]  /*0320*/  FMUL R7, R12, R7 ;  /* 0x000000070c077220 */ /* 0x000fe20000400000 */
[C-C-:B----4-:R-:W-:Y:S01]  /*0330*/  FFMA R13, R3.reuse, R13, R14.reuse ;  /* 0x0000000d030d7223 */ /* 0x150fe2000000000e */
[C-C-:B------:R-:W-:Y:S01]  /*0340*/  FFMA R5, R3.reuse, R5, R14.reuse ;  /* 0x0000000503057223 */ /* 0x140fe2000000000e */
[C-C-:B------:R-:W-:Y:S01]  /*0350*/  FFMA R15, R3.reuse, R15, R14.reuse ;  /* 0x0000000f030f7223 */ /* 0x140fe2000000000e */
[----:B------:R-:W-:Y:S02]  /*0360*/  FFMA R7, R3, R7, R14 ;  /* 0x0000000703077223 */ /* 0x000fe4000000000e */
[----:B------:R-:W-:Y:S02]  /*0370*/  FSETP.GEU.AND P3, PT, R13, RZ, PT ;  /* 0x000000ff0d00720b */ /* 0x000fe40003f6e000 */
[----:B------:R-:W-:-:S02]  /*0380*/  FSETP.GEU.AND P2, PT, R5, RZ, PT ;  /* 0x000000ff0500720b */ /* 0x000fc40003f4e000 */
[----:B------:R-:W-:Y:S02]  /*0390*/  FSETP.GEU.AND P1, PT, R15, RZ, PT ;  /* 0x000000ff0f00720b */ /* 0x000fe40003f2e000 */
[----:B------:R-:W-:Y:S02]  /*03a0*/  FSETP.GEU.AND P0, PT, R7, RZ, PT ;  /* 0x000000ff0700720b */ /* 0x000fe40003f0e000 */
[----:B------:R-:W-:Y:S02]  /*03b0*/  SEL R4, R13, RZ, P3 ;  /* 0x000000ff0d047207 */ /* 0x000fe40001800000 */
[----:B------:R-:W-:Y:S02]  /*03c0*/  SEL R5, R5, RZ, P2 ;  /* 0x000000ff05057207 */ /* 0x000fe40001000000 */
[----:B------:R-:W-:Y:S02]  /*03d0*/  SEL R6, R15, RZ, P1 ;  /* 0x000000ff0f067207 */ /* 0x000fe40000800000 */
[----:B------:R-:W-:-:S05]  /*03e0*/  SEL R7, R7, RZ, P0 ;  /* 0x000000ff07077207 */ /* 0x000fca0000000000 */
[----:B------:R-:W-:Y:S01]  /*03f0*/  STG.E.128 desc[UR4][R8.64], R4 ;  /* 0x0000000408007986 */ /* 0x000fe2000c101d04 */
[----:B------:R-:W-:Y:S05]  /*0400*/  EXIT ;  /* 0x000000000000794d */ /* 0x000fea0003800000 */
.L_x_0:
[----:B------:R-:W-:-:S00]  /*0410*/  BRA `(.L_x_0) ;  /* 0xfffffffc00fc7947 */ /* 0x000fc0000383ffff */
[----:B------:R-:W-:-:S00]  /*0420*/  NOP ;  /* 0x0000000000007918 */ /* 0x000fc00000000000 */
        /* <DEDUP_REMOVED lines=13> */
.L_x_1:


//--------------------- .nv.global.init           --------------------------
	.section	.nv.global.init,"aw",@progbits
.nv.global.init:
	.type		_$_str,@object
	.size		_$_str,(_$_str_$_2 - _$_str)
_$_str:
        /*0000*/ 	.byte	0x5f, 0x5f, 0x43, 0x55, 0x44, 0x41, 0x5f, 0x46, 0x54, 0x5a, 0x00
	.type		_$_str_$_2,@object
	.size		_$_str_$_2,(.L_1 - _$_str_$_2)
_$_str_$_2:
        /*000b*/ 	.byte	0x5f, 0x5f, 0x43, 0x55, 0x44, 0x41, 0x5f, 0x50, 0x52, 0x45, 0x43, 0x5f, 0x53, 0x51, 0x52, 0x54
        /*001b*/ 	.byte	0x00
.L_1:


//--------------------- .nv.constant0.triton_poi_fused__native_batch_norm_legit_no_training_relu_15 --------------------------
	.section	.nv.constant0.triton_poi_fused__native_batch_norm_legit_no_training_relu_15,"a",@progbits
	.sectionflags	@""
	.align	4
.nv.constant0.triton_poi_fused__native_batch_norm_legit_no_training_relu_15:
	.zero		580
